	.headerflags	@"EF_CUDA_TEXMODE_UNIFIED EF_CUDA_64BIT_ADDRESS EF_CUDA_ACCELERATORS EF_CUDA_SM90 EF_CUDA_VIRTUAL_SM(EF_CUDA_SM90)"
	.elftype	@"ET_EXEC"


//--------------------- .nv.info                  --------------------------
	.section	.nv.info,"",@"SHT_CUDA_INFO"
	.align	4


	//----- nvinfo : EIATTR_REGCOUNT
	.align		4
        /*0000*/ 	.byte	0x04, 0x2f
        /*0002*/ 	.short	(.L_3 - .L_2)
	.align		4
.L_2:
        /*0004*/ 	.word	index@(triton_poi_fused_cat_32)
        /*0008*/ 	.word	0x00000038


	//----- nvinfo : EIATTR_MIN_STACK_SIZE
	.align		4
.L_3:
        /*000c*/ 	.byte	0x04, 0x12
        /*000e*/ 	.short	(.L_5 - .L_4)
	.align		4
.L_4:
        /*0010*/ 	.word	index@(triton_poi_fused_cat_32)
        /*0014*/ 	.word	0x00000000


	//----- nvinfo : EIATTR_FRAME_SIZE
	.align		4
.L_5:
        /*0018*/ 	.byte	0x04, 0x11
        /*001a*/ 	.short	(.L_7 - .L_6)
	.align		4
.L_6:
        /*001c*/ 	.word	index@(triton_poi_fused_cat_32)
        /*0020*/ 	.word	0x00000000


	//----- nvinfo : EIATTR_MIN_STACK_SIZE
	.align		4
.L_7:
        /*0024*/ 	.byte	0x04, 0x12
        /*0026*/ 	.short	(.L_9 - .L_8)
	.align		4
.L_8:
        /*0028*/ 	.word	index@(triton_poi_fused_cat_32)
        /*002c*/ 	.word	0x00000000
.L_9:


//--------------------- .nv.info.triton_poi_fused_cat_32 --------------------------
	.section	.nv.info.triton_poi_fused_cat_32,"",@"SHT_CUDA_INFO"
	.sectionflags	@""
	.align	4


	//----- nvinfo : EIATTR_CUDA_API_VERSION
	.align		4
        /*0000*/ 	.byte	0x04, 0x37
        /*0002*/ 	.short	(.L_11 - .L_10)
.L_10:
        /*0004*/ 	.word	0x0000007c


	//----- nvinfo : EIATTR_KPARAM_INFO
	.align		4
.L_11:
        /*0008*/ 	.byte	0x04, 0x17
        /*000a*/ 	.short	(.L_13 - .L_12)
.L_12:
        /*000c*/ 	.word	0x00000000
        /*0010*/ 	.short	0x0015
        /*0012*/ 	.short	0x00a8
        /*0014*/ 	.byte	0x00, 0xf0, 0x11, 0x00


	//----- nvinfo : EIATTR_KPARAM_INFO
	.align		4
.L_13:
        /*0018*/ 	.byte	0x04, 0x17
        /*001a*/ 	.short	(.L_15 - .L_14)
.L_14:
        /*001c*/ 	.word	0x00000000
        /*0020*/ 	.short	0x0014
        /*0022*/ 	.short	0x00a0
        /*0024*/ 	.byte	0x00, 0xf4, 0x21, 0x00


	//----- nvinfo : EIATTR_KPARAM_INFO
	.align		4
.L_15:
        /*0028*/ 	.byte	0x04, 0x17
        /*002a*/ 	.short	(.L_17 - .L_16)
.L_16:
        /*002c*/ 	.word	0x00000000
        /*0030*/ 	.short	0x0013
        /*0032*/ 	.short	0x0098
        /*0034*/ 	.byte	0x00, 0xf4, 0x21, 0x00


	//----- nvinfo : EIATTR_KPARAM_INFO
	.align		4
.L_17:
        /*0038*/ 	.byte	0x04, 0x17
        /*003a*/ 	.short	(.L_19 - .L_18)
.L_18:
        /*003c*/ 	.word	0x00000000
        /*0040*/ 	.short	0x0012
        /*0042*/ 	.short	0x0090
        /*0044*/ 	.byte	0x00, 0xf4, 0x21, 0x00


	//----- nvinfo : EIATTR_KPARAM_INFO
	.align		4
.L_19:
        /*0048*/ 	.byte	0x04, 0x17
        /*004a*/ 	.short	(.L_21 - .L_20)
.L_20:
        /*004c*/ 	.word	0x00000000
        /*0050*/ 	.short	0x0011
        /*0052*/ 	.short	0x0088
        /*0054*/ 	.byte	0x00, 0xf4, 0x21, 0x00


	//----- nvinfo : EIATTR_KPARAM_INFO
	.align		4
.L_21:
        /*0058*/ 	.byte	0x04, 0x17
        /*005a*/ 	.short	(.L_23 - .L_22)
.L_22:
        /*005c*/ 	.word	0x00000000
        /*0060*/ 	.short	0x0010
        /*0062*/ 	.short	0x0080
        /*0064*/ 	.byte	0x00, 0xf4, 0x21, 0x00


	//----- nvinfo : EIATTR_KPARAM_INFO
	.align		4
.L_23:
        /*0068*/ 	.byte	0x04, 0x17
        /*006a*/ 	.short	(.L_25 - .L_24)
.L_24:
        /*006c*/ 	.word	0x00000000
        /*0070*/ 	.short	0x000f
        /*0072*/ 	.short	0x0078
        /*0074*/ 	.byte	0x00, 0xf4, 0x21, 0x00


	//----- nvinfo : EIATTR_KPARAM_INFO
	.align		4
.L_25:
        /*0078*/ 	.byte	0x04, 0x17
        /*007a*/ 	.short	(.L_27 - .L_26)
.L_26:
        /*007c*/ 	.word	0x00000000
        /*0080*/ 	.short	0x000e
        /*0082*/ 	.short	0x0070
        /*0084*/ 	.byte	0x00, 0xf4, 0x21, 0x00


	//----- nvinfo : EIATTR_KPARAM_INFO
	.align		4
.L_27:
        /*0088*/ 	.byte	0x04, 0x17
        /*008a*/ 	.short	(.L_29 - .L_28)
.L_28:
        /*008c*/ 	.word	0x00000000
        /*0090*/ 	.short	0x000d
        /*0092*/ 	.short	0x0068
        /*0094*/ 	.byte	0x00, 0xf4, 0x21, 0x00


	//----- nvinfo : EIATTR_KPARAM_INFO
	.align		4
.L_29:
        /*0098*/ 	.byte	0x04, 0x17
        /*009a*/ 	.short	(.L_31 - .L_30)
.L_30:
        /*009c*/ 	.word	0x00000000
        /*00a0*/ 	.short	0x000c
        /*00a2*/ 	.short	0x0060
        /*00a4*/ 	.byte	0x00, 0xf4, 0x21, 0x00


	//----- nvinfo : EIATTR_KPARAM_INFO
	.align		4
.L_31:
        /*00a8*/ 	.byte	0x04, 0x17
        /*00aa*/ 	.short	(.L_33 - .L_32)
.L_32:
        /*00ac*/ 	.word	0x00000000
        /*00b0*/ 	.short	0x000b
        /*00b2*/ 	.short	0x0058
        /*00b4*/ 	.byte	0x00, 0xf4, 0x21, 0x00


	//----- nvinfo : EIATTR_KPARAM_INFO
	.align		4
.L_33:
        /*00b8*/ 	.byte	0x04, 0x17
        /*00ba*/ 	.short	(.L_35 - .L_34)
.L_34:
        /*00bc*/ 	.word	0x00000000
        /*00c0*/ 	.short	0x000a
        /*00c2*/ 	.short	0x0050
        /*00c4*/ 	.byte	0x00, 0xf4, 0x21, 0x00


	//----- nvinfo : EIATTR_KPARAM_INFO
	.align		4
.L_35:
        /*00c8*/ 	.byte	0x04, 0x17
        /*00ca*/ 	.short	(.L_37 - .L_36)
.L_36:
        /*00cc*/ 	.word	0x00000000
        /*00d0*/ 	.short	0x0009
        /*00d2*/ 	.short	0x0048
        /*00d4*/ 	.byte	0x00, 0xf4, 0x21, 0x00


	//----- nvinfo : EIATTR_KPARAM_INFO
	.align		4
.L_37:
        /*00d8*/ 	.byte	0x04, 0x17
        /*00da*/ 	.short	(.L_39 - .L_38)
.L_38:
        /*00dc*/ 	.word	0x00000000
        /*00e0*/ 	.short	0x0008
        /*00e2*/ 	.short	0x0040
        /*00e4*/ 	.byte	0x00, 0xf4, 0x21, 0x00


	//----- nvinfo : EIATTR_KPARAM_INFO
	.align		4
.L_39:
        /*00e8*/ 	.byte	0x04, 0x17
        /*00ea*/ 	.short	(.L_41 - .L_40)
.L_40:
        /*00ec*/ 	.word	0x00000000
        /*00f0*/ 	.short	0x0007
        /*00f2*/ 	.short	0x0038
        /*00f4*/ 	.byte	0x00, 0xf4, 0x21, 0x00


	//----- nvinfo : EIATTR_KPARAM_INFO
	.align		4
.L_41:
        /*00f8*/ 	.byte	0x04, 0x17
        /*00fa*/ 	.short	(.L_43 - .L_42)
.L_42:
        /*00fc*/ 	.word	0x00000000
        /*0100*/ 	.short	0x0006
        /*0102*/ 	.short	0x0030
        /*0104*/ 	.byte	0x00, 0xf4, 0x21, 0x00


	//----- nvinfo : EIATTR_KPARAM_INFO
	.align		4
.L_43:
        /*0108*/ 	.byte	0x04, 0x17
        /*010a*/ 	.short	(.L_45 - .L_44)
.L_44:
        /*010c*/ 	.word	0x00000000
        /*0110*/ 	.short	0x0005
        /*0112*/ 	.short	0x0028
        /*0114*/ 	.byte	0x00, 0xf4, 0x21, 0x00


	//----- nvinfo : EIATTR_KPARAM_INFO
	.align		4
.L_45:
        /*0118*/ 	.byte	0x04, 0x17
        /*011a*/ 	.short	(.L_47 - .L_46)
.L_46:
        /*011c*/ 	.word	0x00000000
        /*0120*/ 	.short	0x0004
        /*0122*/ 	.short	0x0020
        /*0124*/ 	.byte	0x00, 0xf4, 0x21, 0x00


	//----- nvinfo : EIATTR_KPARAM_INFO
	.align		4
.L_47:
        /*0128*/ 	.byte	0x04, 0x17
        /*012a*/ 	.short	(.L_49 - .L_48)
.L_48:
        /*012c*/ 	.word	0x00000000
        /*0130*/ 	.short	0x0003
        /*0132*/ 	.short	0x0018
        /*0134*/ 	.byte	0x00, 0xf4, 0x21, 0x00


	//----- nvinfo : EIATTR_KPARAM_INFO
	.align		4
.L_49:
        /*0138*/ 	.byte	0x04, 0x17
        /*013a*/ 	.short	(.L_51 - .L_50)
.L_50:
        /*013c*/ 	.word	0x00000000
        /*0140*/ 	.short	0x0002
        /*0142*/ 	.short	0x0010
        /*0144*/ 	.byte	0x00, 0xf4, 0x21, 0x00


	//----- nvinfo : EIATTR_KPARAM_INFO
	.align		4
.L_51:
        /*0148*/ 	.byte	0x04, 0x17
        /*014a*/ 	.short	(.L_53 - .L_52)
.L_52:
        /*014c*/ 	.word	0x00000000
        /*0150*/ 	.short	0x0001
        /*0152*/ 	.short	0x0008
        /*0154*/ 	.byte	0x00, 0xf4, 0x21, 0x00


	//----- nvinfo : EIATTR_KPARAM_INFO
	.align		4
.L_53:
        /*0158*/ 	.byte	0x04, 0x17
        /*015a*/ 	.short	(.L_55 - .L_54)
.L_54:
        /*015c*/ 	.word	0x00000000
        /*0160*/ 	.short	0x0000
        /*0162*/ 	.short	0x0000
        /*0164*/ 	.byte	0x00, 0xf4, 0x21, 0x00


	//----- nvinfo : EIATTR_SPARSE_MMA_MASK
	.align		4
.L_55:
        /*0168*/ 	.byte	0x03, 0x50
        /*016a*/ 	.short	0x0000


	//----- nvinfo : EIATTR_MAXREG_COUNT
	.align		4
        /*016c*/ 	.byte	0x03, 0x1b
        /*016e*/ 	.short	0x00ff


	//----- nvinfo : EIATTR_EXIT_INSTR_OFFSETS
	.align		4
        /*0170*/ 	.byte	0x04, 0x1c
        /*0172*/ 	.short	(.L_57 - .L_56)


	//   ....[0]....
.L_56:
        /*0174*/ 	.word	0x00001260


	//   ....[1]....
        /*0178*/ 	.word	0x00001280


	//----- nvinfo : EIATTR_REQNTID
	.align		4
.L_57:
        /*017c*/ 	.byte	0x04, 0x10
        /*017e*/ 	.short	(.L_59 - .L_58)
.L_58:
        /*0180*/ 	.word	0x00000100
        /*0184*/ 	.word	0x00000001
        /*0188*/ 	.word	0x00000001


	//----- nvinfo : EIATTR_CBANK_PARAM_SIZE
	.align		4
.L_59:
        /*018c*/ 	.byte	0x03, 0x19
        /*018e*/ 	.short	0x00ac


	//----- nvinfo : EIATTR_PARAM_CBANK
	.align		4
        /*0190*/ 	.byte	0x04, 0x0a
        /*0192*/ 	.short	(.L_61 - .L_60)
	.align		4
.L_60:
        /*0194*/ 	.word	index@(.nv.constant0.triton_poi_fused_cat_32)
        /*0198*/ 	.short	0x0210
        /*019a*/ 	.short	0x00ac


	//----- nvinfo : EIATTR_SW_WAR
	.align		4
.L_61:
        /*019c*/ 	.byte	0x04, 0x36
        /*019e*/ 	.short	(.L_63 - .L_62)
.L_62:
        /*01a0*/ 	.word	0x00000008
.L_63:


//--------------------- .nv.callgraph             --------------------------
	.section	.nv.callgraph,"",@"SHT_CUDA_CALLGRAPH"
	.align	4
	.sectionentsize	8
	.align		4
        /*0000*/ 	.word	0x00000000
	.align		4
        /*0004*/ 	.word	0xffffffff
	.align		4
        /*0008*/ 	.word	0x00000000
	.align		4
        /*000c*/ 	.word	0xfffffffe
	.align		4
        /*0010*/ 	.word	0x00000000
	.align		4
        /*0014*/ 	.word	0xfffffffd
	.align		4
        /*0018*/ 	.word	0x00000000
	.align		4
        /*001c*/ 	.word	0xfffffffc


//--------------------- .nv.constant4             --------------------------
	.section	.nv.constant4,"a",@progbits
	.align	8
	.align		8
.nv.constant4:
        /*0000*/ 	.dword	_$_str
	.align		8
        /*0008*/ 	.dword	_$_str_$_2


//--------------------- .text.triton_poi_fused_cat_32 --------------------------
	.section	.text.triton_poi_fused_cat_32,"ax",@progbits
	.align	128
        .global         triton_poi_fused_cat_32
        .type           triton_poi_fused_cat_32,@function
        .size           triton_poi_fused_cat_32,(.L_x_1 - triton_poi_fused_cat_32)
        .other          triton_poi_fused_cat_32,@"STO_CUDA_ENTRY STV_DEFAULT"
triton_poi_fused_cat_32:
.text.triton_poi_fused_cat_32:
[----:B------:R-:W0:Y:S01]  /*0000*/  LDC R1, c[0x0][0x28] ;  /* 0x00000a00ff017b82 */ /* 0x000e220000000800 */
[----:B------:R-:W1:Y:S01]  /*0010*/  S2R R0, SR_TID.X ;  /* 0x0000000000007919 */ /* 0x000e620000002100 */
[----:B------:R-:W-:Y:S01]  /*0020*/  CS2R R30, SRZ ;  /* 0x00000000001e7805 */ /* 0x000fe2000001ff00 */
[----:B------:R-:W-:-:S05]  /*0030*/  ULDC.64 UR4, c[0x0][0x208] ;  /* 0x0000820000047ab9 */ /* 0x000fca0000000a00 */
[----:B------:R-:W2:Y:S01]  /*0040*/  LDC.64 R26, c[0x0][0x278] ;  /* 0x00009e00ff1a7b82 */ /* 0x000ea20000000a00 */
[----:B------:R-:W3:Y:S01]  /*0050*/  S2R R3, SR_CTAID.X ;  /* 0x0000000000037919 */ /* 0x000ee20000002500 */
[----:B------:R-:W-:-:S06]  /*0060*/  ULDC.64 UR6, c[0x0][0x260] ;  /* 0x0000980000067ab9 */ /* 0x000fcc0000000a00 */
[----:B------:R-:W4:Y:S08]  /*0070*/  LDC.64 R16, c[0x0][0x270] ;  /* 0x00009c00ff107b82 */ /* 0x000f300000000a00 */
[----:B------:R-:W5:Y:S08]  /*0080*/  LDC.64 R12, c[0x0][0x268] ;  /* 0x00009a00ff0c7b82 */ /* 0x000f700000000a00 */
[----:B------:R-:W2:Y:S01]  /*0090*/  LDC.64 R28, c[0x0][0x280] ;  /* 0x0000a000ff1c7b82 */ /* 0x000ea20000000a00 */
[----:B-1----:R-:W-:Y:S01]  /*00a0*/  IMAD.SHL.U32 R0, R0, 0x2, RZ ;  /* 0x0000000200007824 */ /* 0x002fe200078e00ff */
[----:B------:R-:W-:-:S02]  /*00b0*/  CS2R R20, SRZ ;  /* 0x0000000000147805 */ /* 0x000fc4000001ff00 */
[----:B------:R-:W-:Y:S02]  /*00c0*/  CS2R R46, SRZ ;  /* 0x00000000002e7805 */ /* 0x000fe4000001ff00 */
[----:B------:R-:W-:Y:S02]  /*00d0*/  CS2R R14, SRZ ;  /* 0x00000000000e7805 */ /* 0x000fe4000001ff00 */
[----:B------:R-:W-:Y:S02]  /*00e0*/  CS2R R10, SRZ ;  /* 0x00000000000a7805 */ /* 0x000fe4000001ff00 */
[----:B------:R-:W-:Y:S01]  /*00f0*/  LOP3.LUT R0, R0, 0x1fe, RZ, 0xc0, !PT ;  /* 0x000001fe00007812 */ /* 0x000fe200078ec0ff */
[----:B------:R-:W1:Y:S04]  /*0100*/  LDC.64 R52, c[0x0][0x228] ;  /* 0x00008a00ff347b82 */ /* 0x000e680000000a00 */
[----:B---3--:R-:W-:-:S04]  /*0110*/  IMAD R4, R3, 0x200, R0 ;  /* 0x0000020003047824 */ /* 0x008fc800078e0200 */
[----:B------:R-:W-:Y:S01]  /*0120*/  IMAD.HI R0, R4, 0x2aaaaaab, RZ ;  /* 0x2aaaaaab04007827 */ /* 0x000fe200078e02ff */
[----:B------:R-:W3:Y:S04]  /*0130*/  LDC.64 R2, c[0x0][0x220] ;  /* 0x00008800ff027b82 */ /* 0x000ee80000000a00 */
[----:B------:R-:W-:-:S04]  /*0140*/  SHF.R.U32.HI R5, RZ, 0x1f, R0 ;  /* 0x0000001fff057819 */ /* 0x000fc80000011600 */
[----:B------:R-:W-:Y:S01]  /*0150*/  LEA.HI.SX32 R5, R0, R5, 0x19 ;  /* 0x0000000500057211 */ /* 0x000fe200078fcaff */
[----:B------:R-:W1:Y:S04]  /*0160*/  LDC.64 R36, c[0x0][0x210] ;  /* 0x00008400ff247b82 */ /* 0x000e680000000a00 */
[C---:B------:R-:W-:Y:S02]  /*0170*/  IMAD R8, R5.reuse, -0x300, R4 ;  /* 0xfffffd0005087824 */ /* 0x040fe400078e0204 */
[----:B------:R-:W-:Y:S02]  /*0180*/  IMAD R35, R5, 0xc0, RZ ;  /* 0x000000c005237824 */ /* 0x000fe400078e02ff */
[C---:B------:R-:W-:Y:S01]  /*0190*/  VIADD R0, R8.reuse, 0xfffffe80 ;  /* 0xfffffe8008007836 */ /* 0x040fe20000000000 */
[----:B------:R-:W-:Y:S01]  /*01a0*/  ISETP.GE.AND P1, PT, R8, 0xc0, PT ;  /* 0x000000c00800780c */ /* 0x000fe20003f26270 */
[----:B------:R-:W1:Y:S01]  /*01b0*/  LDC.64 R40, c[0x0][0x218] ;  /* 0x00008600ff287b82 */ /* 0x000e620000000a00 */
[----:B------:R-:W-:-:S02]  /*01c0*/  SHF.R.S32.HI R5, RZ, 0x1f, R35 ;  /* 0x0000001fff057819 */ /* 0x000fc40000011423 */
[----:B------:R-:W-:Y:S01]  /*01d0*/  ISETP.LT.AND P3, PT, R4, 0xd8c00, !P1 ;  /* 0x000d8c000400780c */ /* 0x000fe20004f61270 */
[----:B---3--:R-:W-:Y:S01]  /*01e0*/  IMAD.WIDE R2, R8, 0x4, R2 ;  /* 0x0000000408027825 */ /* 0x008fe200078e0202 */
[----:B------:R-:W-:Y:S02]  /*01f0*/  IADD3 R18, P0, R8, R35, RZ ;  /* 0x0000002308127210 */ /* 0x000fe40007f1e0ff */
[----:B------:R-:W-:Y:S01]  /*0200*/  ISETP.GE.U32.AND P2, PT, R0, 0xc0, PT ;  /* 0x000000c00000780c */ /* 0x000fe20003f46070 */
[----:B------:R-:W3:Y:S01]  /*0210*/  LDC.64 R42, c[0x0][0x230] ;  /* 0x00008c00ff2a7b82 */ /* 0x000ee20000000a00 */
[C---:B------:R-:W-:Y:S01]  /*0220*/  LEA.HI.X.SX32 R5, R8.reuse, R5, 0x1, P0 ;  /* 0x0000000508057211 */ /* 0x040fe200000f0eff */
[----:B--2---:R-:W-:Y:S01]  /*0230*/  IMAD.WIDE R26, R8, 0x4, R26 ;  /* 0x00000004081a7825 */ /* 0x004fe200078e021a */
[----:B------:R-:W-:-:S05]  /*0240*/  P2R R7, PR, RZ, 0x2 ;  /* 0x00000002ff077803 */ /* 0x000fca0000000000 */
[----:B------:R2:W3:Y:S01]  /*0250*/  @P3 LDG.E.EL.64 R30, desc[UR4][R2.64] ;  /* 0x00000004021e3981 */ /* 0x0004e2000c2e1b00 */
[----:B------:R-:W-:Y:S01]  /*0260*/  ISETP.LT.AND P0, PT, R4, 0xd8c00, !P2 ;  /* 0x000d8c000400780c */ /* 0x000fe20005701270 */
[C---:B------:R-:W-:Y:S01]  /*0270*/  IMAD.SHL.U32 R24, R18.reuse, 0x4, RZ ;  /* 0x0000000412187824 */ /* 0x040fe200078e00ff */
[----:B------:R-:W-:Y:S01]  /*0280*/  SHF.L.U64.HI R18, R18, 0x2, R5 ;  /* 0x0000000212127819 */ /* 0x000fe20000010205 */
[C---:B----4-:R-:W-:Y:S01]  /*0290*/  IMAD.WIDE R16, R8.reuse, 0x4, R16 ;  /* 0x0000000408107825 */ /* 0x050fe200078e0210 */
[----:B------:R-:W-:Y:S02]  /*02a0*/  P2R R0, PR, RZ, 0x4 ;  /* 0x00000004ff007803 */ /* 0x000fe40000000000 */
[----:B------:R-:W-:Y:S01]  /*02b0*/  IADD3 R22, P4, R24, UR6, RZ ;  /* 0x0000000618167c10 */ /* 0x000fe2000ff9e0ff */
[C---:B-----5:R-:W-:Y:S01]  /*02c0*/  IMAD.WIDE R12, R8.reuse, 0x4, R12 ;  /* 0x00000004080c7825 */ /* 0x060fe200078e020c */
[----:B--2---:R-:W-:Y:S02]  /*02d0*/  CS2R R2, SRZ ;  /* 0x0000000000027805 */ /* 0x004fe4000001ff00 */
[----:B------:R-:W-:Y:S01]  /*02e0*/  IADD3.X R23, R18, UR7, RZ, P4, !PT ;  /* 0x0000000712177c10 */ /* 0x000fe2000a7fe4ff */
[----:B0-----:R-:W-:Y:S01]  /*02f0*/  IMAD.WIDE R28, R8, 0x4, R28 ;  /* 0x00000004081c7825 */ /* 0x001fe200078e021c */
[----:B------:R-:W-:Y:S01]  /*0300*/  ULDC.64 UR6, c[0x0][0x238] ;  /* 0x00008e0000067ab9 */ /* 0x000fe20000000a00 */
[----:B------:R0:W2:Y:S04]  /*0310*/  @P0 LDG.E.EL.64 R20, desc[UR4][R26.64+-0x600] ;  /* 0xfffa00041a140981 */ /* 0x0000a8000c2e1b00 */
[----:B------:R4:W5:Y:S04]  /*0320*/  @P0 LDG.E.EL.64 R14, desc[UR4][R22.64+-0x600] ;  /* 0xfffa0004160e0981 */ /* 0x000968000c2e1b00 */
[----:B------:R-:W5:Y:S01]  /*0330*/  @P0 LDG.E.EL.64 R46, desc[UR4][R16.64+-0x600] ;  /* 0xfffa0004102e0981 */ /* 0x000f62000c2e1b00 */
[----:B0-----:R-:W0:Y:S03]  /*0340*/  LDC.64 R26, c[0x0][0x298] ;  /* 0x0000a600ff1a7b82 */ /* 0x001e260000000a00 */
[----:B------:R-:W5:Y:S04]  /*0350*/  @P0 LDG.E.EL.64 R2, desc[UR4][R12.64+-0x600] ;  /* 0xfffa00040c020981 */ /* 0x000f68000c2e1b00 */
[----:B------:R1:W5:Y:S01]  /*0360*/  @P0 LDG.E.EL.64 R10, desc[UR4][R28.64+-0x600] ;  /* 0xfffa00041c0a0981 */ /* 0x000362000c2e1b00 */
[----:B----4-:R-:W-:-:S04]  /*0370*/  IADD3 R22, P4, R24, UR6, RZ ;  /* 0x0000000618167c10 */ /* 0x010fc8000ff9e0ff */
[----:B------:R-:W-:Y:S01]  /*0380*/  IADD3.X R23, R18, UR7, RZ, P4, !PT ;  /* 0x0000000712177c10 */ /* 0x000fe2000a7fe4ff */
[----:B------:R-:W-:Y:S01]  /*0390*/  ULDC.64 UR6, c[0x0][0x288] ;  /* 0x0000a20000067ab9 */ /* 0x000fe20000000a00 */
[----:B------:R-:W-:Y:S01]  /*03a0*/  ISETP.GT.AND P1, PT, R8, 0x23f, PT ;  /* 0x0000023f0800780c */ /* 0x000fe20003f24270 */
[----:B-1----:R-:W1:Y:S01]  /*03b0*/  LDC.64 R28, c[0x0][0x248] ;  /* 0x00009200ff1c7b82 */ /* 0x002e620000000a00 */
[----:B---3--:R-:W-:-:S05]  /*03c0*/  SEL R31, R31, RZ, P3 ;  /* 0x000000ff1f1f7207 */ /* 0x008fca0001800000 */
[----:B------:R-:W-:-:S04]  /*03d0*/  FADD R31, R31, 0.0010000000474974513054 ;  /* 0x3a83126f1f1f7421 */ /* 0x000fc80000000000 */
[----:B------:R-:W3:Y:S01]  /*03e0*/  MUFU.SQRT R13, R31 ;  /* 0x0000001f000d7308 */ /* 0x000ee20000002000 */
[----:B--2---:R-:W-:Y:S01]  /*03f0*/  SEL R17, R21, RZ, P0 ;  /* 0x000000ff15117207 */ /* 0x004fe20000000000 */
[----:B------:R-:W-:Y:S01]  /*0400*/  IMAD.MOV.U32 R21, RZ, RZ, 0x3e800000 ;  /* 0x3e800000ff157424 */ /* 0x000fe200078e00ff */
[----:B---3--:R-:W-:Y:S02]  /*0410*/  FSETP.GT.AND P5, PT, R13, 8.50705917302346158658e+37, PT ;  /* 0x7e8000000d00780b */ /* 0x008fe40003fa4000 */
[----:B-----5:R-:W-:Y:S02]  /*0420*/  SEL R49, R47, RZ, P0 ;  /* 0x000000ff2f317207 */ /* 0x020fe40000000000 */
[----:B------:R-:W-:Y:S02]  /*0430*/  SEL R48, R14, RZ, P0 ;  /* 0x000000ff0e307207 */ /* 0x000fe40000000000 */
[----:B------:R-:W-:Y:S02]  /*0440*/  SEL R46, R46, RZ, P0 ;  /* 0x000000ff2e2e7207 */ /* 0x000fe40000000000 */
[----:B------:R-:W-:-:S02]  /*0450*/  SEL R47, R15, RZ, P0 ;  /* 0x000000ff0f2f7207 */ /* 0x000fc40000000000 */
[----:B------:R-:W-:Y:S02]  /*0460*/  SEL R45, R2, RZ, P0 ;  /* 0x000000ff022d7207 */ /* 0x000fe40000000000 */
[----:B------:R-:W-:Y:S02]  /*0470*/  SEL R16, R3, RZ, P0 ;  /* 0x000000ff03107207 */ /* 0x000fe40000000000 */
[----:B------:R-:W-:Y:S02]  /*0480*/  SEL R14, R20, RZ, P0 ;  /* 0x000000ff140e7207 */ /* 0x000fe40000000000 */
[----:B------:R-:W-:Y:S02]  /*0490*/  SEL R9, R10, RZ, P0 ;  /* 0x000000ff0a097207 */ /* 0x000fe40000000000 */
[----:B------:R-:W-:Y:S02]  /*04a0*/  SEL R12, R11, RZ, P0 ;  /* 0x000000ff0b0c7207 */ /* 0x000fe40000000000 */
[C---:B------:R-:W-:Y:S01]  /*04b0*/  FSETP.GEU.AND P0, PT, R13.reuse, 1.175494350822287508e-38, PT ;  /* 0x008000000d00780b */ /* 0x040fe20003f0e000 */
[----:B------:R-:W-:Y:S01]  /*04c0*/  @P5 FMUL R13, R13, 0.25 ;  /* 0x3e8000000d0d5820 */ /* 0x000fe20000400000 */
[----:B------:R-:W-:-:S02]  /*04d0*/  FSEL R5, R21, 1, P5 ;  /* 0x3f80000015057808 */ /* 0x000fc40002800000 */
[----:B------:R-:W-:-:S04]  /*04e0*/  IADD3 R24, P5, R24, UR6, RZ ;  /* 0x0000000618187c10 */ /* 0x000fc8000ffbe0ff */
[----:B------:R-:W-:Y:S02]  /*04f0*/  IADD3.X R25, R18, UR7, RZ, P5, !PT ;  /* 0x0000000712197c10 */ /* 0x000fe4000affe4ff */
[----:B------:R-:W-:Y:S02]  /*0500*/  ISETP.LT.AND P5, PT, R4, 0xd8c00, P1 ;  /* 0x000d8c000400780c */ /* 0x000fe40000fa1270 */
[----:B------:R-:W-:Y:S01]  /*0510*/  CS2R R18, SRZ ;  /* 0x0000000000127805 */ /* 0x000fe2000001ff00 */
[----:B0-----:R-:W-:-:S10]  /*0520*/  IMAD.WIDE R10, R8, 0x4, R26 ;  /* 0x00000004080a7825 */ /* 0x001fd400078e021a */
[----:B------:R-:W2:Y:S01]  /*0530*/  @P5 LDG.E.EL.64 R18, desc[UR4][R10.64+-0x900] ;  /* 0xfff700040a125981 */ /* 0x000ea2000c2e1b00 */
[----:B------:R-:W-:-:S05]  /*0540*/  SEL R30, R30, RZ, P3 ;  /* 0x000000ff1e1e7207 */ /* 0x000fca0001800000 */
[----:B------:R-:W-:-:S04]  /*0550*/  FADD R30, R30, 0.0010000000474974513054 ;  /* 0x3a83126f1e1e7421 */ /* 0x000fc80000000000 */
[----:B------:R-:W0:Y:S01]  /*0560*/  MUFU.SQRT R6, R30 ;  /* 0x0000001e00067308 */ /* 0x000e220000002000 */
[----:B------:R-:W-:Y:S01]  /*0570*/  @!P0 FMUL R13, R13, 16777216 ;  /* 0x4b8000000d0d8820 */ /* 0x000fe20000400000 */
[----:B------:R-:W-:Y:S01]  /*0580*/  @!P0 FMUL R5, R5, 16777216 ;  /* 0x4b80000005058820 */ /* 0x000fe20000400000 */
[C---:B0-----:R-:W-:Y:S02]  /*0590*/  FSETP.GT.AND P6, PT, R6.reuse, 8.50705917302346158658e+37, PT ;  /* 0x7e8000000600780b */ /* 0x041fe40003fc4000 */
[----:B------:R-:W-:Y:S02]  /*05a0*/  FSETP.GEU.AND P4, PT, R6, 1.175494350822287508e-38, PT ;  /* 0x008000000600780b */ /* 0x000fe40003f8e000 */
[----:B------:R-:W-:-:S09]  /*05b0*/  FSEL R2, R21, 1, P6 ;  /* 0x3f80000015027808 */ /* 0x000fd20003000000 */
[----:B------:R-:W-:Y:S02]  /*05c0*/  @P6 FMUL R6, R6, 0.25 ;  /* 0x3e80000006066820 */ /* 0x000fe40000400000 */
[----:B------:R-:W-:Y:S02]  /*05d0*/  @!P4 FMUL R2, R2, 16777216 ;  /* 0x4b8000000202c820 */ /* 0x000fe40000400000 */
[----:B------:R-:W-:Y:S01]  /*05e0*/  @!P4 FMUL R6, R6, 16777216 ;  /* 0x4b8000000606c820 */ /* 0x000fe20000400000 */
[----:B-1----:R-:W-:Y:S01]  /*05f0*/  IMAD.WIDE R28, R8, 0x4, R28 ;  /* 0x00000004081c7825 */ /* 0x002fe200078e021c */
[----:B--2---:R-:W-:-:S05]  /*0600*/  SEL R18, R18, RZ, P5 ;  /* 0x000000ff12127207 */ /* 0x004fca0002800000 */
[----:B------:R-:W-:-:S04]  /*0610*/  FADD R3, R18, 0.0010000000474974513054 ;  /* 0x3a83126f12037421 */ /* 0x000fc80000000000 */
[----:B------:R0:W1:Y:S01]  /*0620*/  MUFU.SQRT R15, R3 ;  /* 0x00000003000f7308 */ /* 0x0000620000002000 */
[----:B------:R-:W-:Y:S01]  /*0630*/  SEL R19, R19, RZ, P5 ;  /* 0x000000ff13137207 */ /* 0x000fe20002800000 */
[----:B0-----:R-:W-:-:S05]  /*0640*/  VIADD R3, R8, 0xffffff40 ;  /* 0xffffff4008037836 */ /* 0x001fca0000000000 */
[----:B------:R-:W-:Y:S01]  /*0650*/  ISETP.GE.U32.AND P0, PT, R3, 0xc0, PT ;  /* 0x000000c00300780c */ /* 0x000fe20003f06070 */
[----:B------:R-:W-:-:S03]  /*0660*/  FADD R26, R19, 0.0010000000474974513054 ;  /* 0x3a83126f131a7421 */ /* 0x000fc60000000000 */
[----:B------:R-:W-:Y:S01]  /*0670*/  ISETP.LT.AND P4, PT, R4, 0xd8c00, !P0 ;  /* 0x000d8c000400780c */ /* 0x000fe20004781270 */
[----:B------:R0:W2:Y:S02]  /*0680*/  MUFU.SQRT R18, R26 ;  /* 0x0000001a00127308 */ /* 0x0000a40000002000 */
[----:B0-----:R-:W-:-:S10]  /*0690*/  CS2R R26, SRZ ;  /* 0x00000000001a7805 */ /* 0x001fd4000001ff00 */
[----:B------:R-:W3:Y:S01]  /*06a0*/  @P4 LDG.E.EL.64 R26, desc[UR4][R28.64+-0x300] ;  /* 0xfffd00041c1a4981 */ /* 0x000ee2000c2e1b00 */
[C---:B-1----:R-:W-:Y:S02]  /*06b0*/  FSETP.GEU.AND P1, PT, R15.reuse, 1.175494350822287508e-38, PT ;  /* 0x008000000f00780b */ /* 0x042fe40003f2e000 */
[----:B------:R-:W-:Y:S02]  /*06c0*/  FSETP.GT.AND P6, PT, R15, 8.50705917302346158658e+37, PT ;  /* 0x7e8000000f00780b */ /* 0x000fe40003fc4000 */
[----:B------:R-:W-:Y:S02]  /*06d0*/  P2R R30, PR, RZ, 0x2 ;  /* 0x00000002ff1e7803 */ /* 0x000fe40000000000 */
[----:B--2---:R-:W-:-:S04]  /*06e0*/  FSETP.GEU.AND P1, PT, R18, 1.175494350822287508e-38, PT ;  /* 0x008000001200780b */ /* 0x004fc80003f2e000 */
[----:B------:R-:W-:Y:S02]  /*06f0*/  P2R R11, PR, RZ, 0x2 ;  /* 0x00000002ff0b7803 */ /* 0x000fe40000000000 */
[----:B------:R-:W-:Y:S02]  /*0700*/  P2R R3, PR, RZ, 0x1 ;  /* 0x00000001ff037803 */ /* 0x000fe40000000000 */
[----:B------:R-:W-:Y:S01]  /*0710*/  ISETP.NE.AND P0, PT, R11, RZ, PT ;  /* 0x000000ff0b00720c */ /* 0x000fe20003f05270 */
[----:B------:R-:W-:Y:S02]  /*0720*/  IMAD.IADD R39, R8, 0x1, R35 ;  /* 0x0000000108277824 */ /* 0x000fe400078e0223 */
[----:B------:R-:W-:Y:S01]  /*0730*/  @P6 FMUL R15, R15, 0.25 ;  /* 0x3e8000000f0f6820 */ /* 0x000fe20000400000 */
[----:B------:R-:W-:Y:S01]  /*0740*/  FSEL R20, R21, 1, P6 ;  /* 0x3f80000015147808 */ /* 0x000fe20003000000 */
[----:B------:R-:W0:Y:S01]  /*0750*/  LDC.64 R34, c[0x0][0x240] ;  /* 0x00009000ff227b82 */ /* 0x000e220000000a00 */
[----:B------:R-:W-:-:S02]  /*0760*/  FSETP.GT.AND P6, PT, R18, 8.50705917302346158658e+37, PT ;  /* 0x7e8000001200780b */ /* 0x000fc40003fc4000 */
[----:B------:R-:W-:Y:S02]  /*0770*/  P2R R11, PR, RZ, 0x1 ;  /* 0x00000001ff0b7803 */ /* 0x000fe40000000000 */
[----:B------:R-:W-:Y:S02]  /*0780*/  ISETP.NE.AND P0, PT, R30, RZ, PT ;  /* 0x000000ff1e00720c */ /* 0x000fe40003f05270 */
[----:B------:R-:W-:Y:S01]  /*0790*/  CS2R R30, SRZ ;  /* 0x00000000001e7805 */ /* 0x000fe2000001ff00 */
[----:B------:R-:W-:-:S05]  /*07a0*/  IMAD.WIDE R52, R8, 0x4, R52 ;  /* 0x0000000408347825 */ /* 0x000fca00078e0234 */
[----:B------:R-:W2:Y:S01]  /*07b0*/  @P3 LDG.E.EL.64 R30, desc[UR4][R52.64] ;  /* 0x00000004341e3981 */ /* 0x000ea2000c2e1b00 */
[----:B------:R-:W-:Y:S01]  /*07c0*/  FSEL R19, R21, 1, P6 ;  /* 0x3f80000015137808 */ /* 0x000fe20003000000 */
[----:B------:R-:W-:Y:S01]  /*07d0*/  @P6 FMUL R18, R18, 0.25 ;  /* 0x3e80000012126820 */ /* 0x000fe20000400000 */
[----:B------:R-:W-:Y:S01]  /*07e0*/  IMAD.WIDE R36, R39, 0x4, R36 ;  /* 0x0000000427247825 */ /* 0x000fe200078e0224 */
[----:B------:R-:W-:Y:S02]  /*07f0*/  CS2R R38, SRZ ;  /* 0x0000000000267805 */ /* 0x000fe4000001ff00 */
[----:B------:R-:W-:Y:S01]  /*0800*/  P2R R10, PR, RZ, 0x20 ;  /* 0x00000020ff0a7803 */ /* 0x000fe20000000000 */
[----:B------:R-:W-:-:S03]  /*0810*/  FADD R49, R49, 0.0010000000474974513054 ;  /* 0x3a83126f31317421 */ /* 0x000fc60000000000 */
[----:B------:R1:W4:Y:S01]  /*0820*/  @P3 LDG.E.EL.64 R38, desc[UR4][R36.64] ;  /* 0x0000000424263981 */ /* 0x000322000c2e1b00 */
[----:B0-----:R-:W-:-:S04]  /*0830*/  IMAD.WIDE R34, R8, 0x4, R34 ;  /* 0x0000000408227825 */ /* 0x001fc800078e0222 */
[----:B-1----:R-:W-:-:S04]  /*0840*/  FADD R36, R46, 0.0010000000474974513054 ;  /* 0x3a83126f2e247421 */ /* 0x002fc80000000000 */
[----:B------:R0:W1:Y:S01]  /*0850*/  MUFU.SQRT R46, R36 ;  /* 0x00000024002e7308 */ /* 0x0000620000002000 */
[----:B------:R-:W-:Y:S02]  /*0860*/  P2R R44, PR, RZ, 0x1 ;  /* 0x00000001ff2c7803 */ /* 0x000fe40000000000 */
[----:B------:R-:W-:Y:S01]  /*0870*/  CS2R R28, SRZ ;  /* 0x00000000001c7805 */ /* 0x000fe2000001ff00 */
[----:B------:R-:W-:-:S05]  /*0880*/  IMAD.WIDE R40, R8, 0x4, R40 ;  /* 0x0000000408287825 */ /* 0x000fca00078e0228 */
[----:B------:R5:W2:Y:S01]  /*0890*/  @P3 LDG.E.EL.64 R28, desc[UR4][R40.64] ;  /* 0x00000004281c3981 */ /* 0x000aa2000c2e1b00 */
[----:B------:R-:W-:Y:S01]  /*08a0*/  CS2R R32, SRZ ;  /* 0x0000000000207805 */ /* 0x000fe2000001ff00 */
[----:B------:R-:W-:Y:S01]  /*08b0*/  IMAD.WIDE R42, R8, 0x4, R42 ;  /* 0x00000004082a7825 */ /* 0x000fe200078e022a */
[----:B0-----:R-:W0:Y:S01]  /*08c0*/  LDC.64 R36, c[0x0][0x258] ;  /* 0x00009600ff247b82 */ /* 0x001e220000000a00 */
[----:B-1----:R-:W-:-:S03]  /*08d0*/  FSETP.GEU.AND P1, PT, R46, 1.175494350822287508e-38, PT ;  /* 0x008000002e00780b */ /* 0x002fc60003f2e000 */
[----:B------:R1:W2:Y:S04]  /*08e0*/  @P3 LDG.E.EL.64 R32, desc[UR4][R42.64] ;  /* 0x000000042a203981 */ /* 0x0002a8000c2e1b00 */
[----:B-----5:R-:W5:Y:S01]  /*08f0*/  LDC.64 R40, c[0x0][0x250] ;  /* 0x00009400ff287b82 */ /* 0x020f620000000a00 */
[----:B-1----:R-:W-:Y:S01]  /*0900*/  CS2R R42, SRZ ;  /* 0x00000000002a7805 */ /* 0x002fe2000001ff00 */
[----:B-----5:R-:W-:-:S05]  /*0910*/  IMAD.WIDE R40, R8, 0x4, R40 ;  /* 0x0000000408287825 */ /* 0x020fca00078e0228 */
[----:B------:R1:W5:Y:S02]  /*0920*/  @P4 LDG.E.EL.64 R42, desc[UR4][R40.64+-0x300] ;  /* 0xfffd0004282a4981 */ /* 0x000364000c2e1b00 */
[----:B-1----:R-:W1:Y:S01]  /*0930*/  LDC.64 R40, c[0x0][0x290] ;  /* 0x0000a400ff287b82 */ /* 0x002e620000000a00 */
[----:B0-----:R-:W-:-:S04]  /*0940*/  IMAD.WIDE R36, R8, 0x4, R36 ;  /* 0x0000000408247825 */ /* 0x001fc800078e0224 */
[----:B-1----:R-:W-:Y:S01]  /*0950*/  IMAD.WIDE R40, R8, 0x4, R40 ;  /* 0x0000000408287825 */ /* 0x002fe200078e0228 */
[----:B---3--:R-:W-:-:S05]  /*0960*/  SEL R26, R26, RZ, P4 ;  /* 0x000000ff1a1a7207 */ /* 0x008fca0002000000 */
[----:B------:R-:W-:-:S04]  /*0970*/  FADD R26, R26, 0.0010000000474974513054 ;  /* 0x3a83126f1a1a7421 */ /* 0x000fc80000000000 */
[----:B------:R-:W0:Y:S01]  /*0980*/  MUFU.SQRT R51, R26 ;  /* 0x0000001a00337308 */ /* 0x000e220000002000 */
[----:B------:R-:W-:-:S05]  /*0990*/  SEL R27, R27, RZ, P4 ;  /* 0x000000ff1b1b7207 */ /* 0x000fca0002000000 */
[----:B------:R-:W-:-:S04]  /*09a0*/  FADD R53, R27, 0.0010000000474974513054 ;  /* 0x3a83126f1b357421 */ /* 0x000fc80000000000 */
[----:B------:R-:W1:Y:S01]  /*09b0*/  MUFU.SQRT R52, R53 ;  /* 0x0000003500347308 */ /* 0x000e620000002000 */
[C---:B0-----:R-:W-:Y:S02]  /*09c0*/  FSETP.GT.AND P6, PT, R51.reuse, 8.50705917302346158658e+37, PT ;  /* 0x7e8000003300780b */ /* 0x041fe40003fc4000 */
[----:B------:R-:W-:Y:S02]  /*09d0*/  CS2R R26, SRZ ;  /* 0x00000000001a7805 */ /* 0x000fe4000001ff00 */
[----:B------:R-:W-:Y:S02]  /*09e0*/  FSETP.GEU.AND P5, PT, R51, 1.175494350822287508e-38, PT ;  /* 0x008000003300780b */ /* 0x000fe40003fae000 */
[----:B------:R-:W-:Y:S02]  /*09f0*/  FSEL R50, R21, 1, P6 ;  /* 0x3f80000015327808 */ /* 0x000fe40003000000 */
[----:B------:R0:W3:Y:S05]  /*0a00*/  @P4 LDG.E.EL.64 R26, desc[UR4][R34.64+-0x300] ;  /* 0xfffd0004221a4981 */ /* 0x0000ea000c2e1b00 */
[----:B------:R-:W-:Y:S01]  /*0a10*/  @P6 FMUL R51, R51, 0.25 ;  /* 0x3e80000033336820 */ /* 0x000fe20000400000 */
[C---:B-1----:R-:W-:Y:S01]  /*0a20*/  FSETP.GT.AND P6, PT, R52.reuse, 8.50705917302346158658e+37, PT ;  /* 0x7e8000003400780b */ /* 0x042fe20003fc4000 */
[----:B0-----:R-:W0:Y:S01]  /*0a30*/  MUFU.SQRT R35, R49 ;  /* 0x0000003100237308 */ /* 0x001e220000002000 */
[----:B------:R-:W-:-:S02]  /*0a40*/  FSETP.GEU.AND P2, PT, R52, 1.175494350822287508e-38, PT ;  /* 0x008000003400780b */ /* 0x000fc40003f4e000 */
[----:B------:R-:W-:-:S09]  /*0a50*/  FSEL R53, R21, 1, P6 ;  /* 0x3f80000015357808 */ /* 0x000fd20003000000 */
[----:B------:R-:W-:Y:S01]  /*0a60*/  @P6 FMUL R52, R52, 0.25 ;  /* 0x3e80000034346820 */ /* 0x000fe20000400000 */
[----:B------:R-:W-:Y:S02]  /*0a70*/  FSETP.GT.AND P6, PT, R46, 8.50705917302346158658e+37, PT ;  /* 0x7e8000002e00780b */ /* 0x000fe40003fc4000 */
[----:B0-----:R-:W-:Y:S02]  /*0a80*/  FSETP.GT.AND P0, PT, R35, 8.50705917302346158658e+37, PT ;  /* 0x7e8000002300780b */ /* 0x001fe40003f04000 */
[C---:B------:R-:W-:Y:S02]  /*0a90*/  FSEL R34, R21.reuse, 1, P6 ;  /* 0x3f80000015227808 */ /* 0x040fe40003000000 */
[----:B------:R-:W-:-:S07]  /*0aa0*/  FSEL R21, R21, 1, P0 ;  /* 0x3f80000015157808 */ /* 0x000fce0000000000 */
[----:B------:R-:W-:Y:S01]  /*0ab0*/  @P6 FMUL R46, R46, 0.25 ;  /* 0x3e8000002e2e6820 */ /* 0x000fe20000400000 */
[C---:B------:R-:W-:Y:S01]  /*0ac0*/  FSETP.GEU.AND P6, PT, R35.reuse, 1.175494350822287508e-38, PT ;  /* 0x008000002300780b */ /* 0x040fe20003fce000 */
[----:B------:R-:W-:Y:S01]  /*0ad0*/  @P0 FMUL R35, R35, 0.25 ;  /* 0x3e80000023230820 */ /* 0x000fe20000400000 */
[----:B------:R-:W-:-:S13]  /*0ae0*/  ISETP.NE.AND P0, PT, R44, RZ, PT ;  /* 0x000000ff2c00720c */ /* 0x000fda0003f05270 */
[----:B------:R-:W-:Y:S01]  /*0af0*/  @!P0 FMUL R15, R15, 16777216 ;  /* 0x4b8000000f0f8820 */ /* 0x000fe20000400000 */
[----:B------:R-:W-:Y:S01]  /*0b00*/  @!P0 FMUL R20, R20, 16777216 ;  /* 0x4b80000014148820 */ /* 0x000fe20000400000 */
[----:B------:R-:W-:Y:S01]  /*0b10*/  ISETP.NE.AND P0, PT, R11, RZ, PT ;  /* 0x000000ff0b00720c */ /* 0x000fe20003f05270 */
[----:B------:R-:W-:Y:S01]  /*0b20*/  @!P1 FMUL R46, R46, 16777216 ;  /* 0x4b8000002e2e9820 */ /* 0x000fe20000400000 */
[----:B------:R-:W-:Y:S01]  /*0b30*/  @!P1 FMUL R34, R34, 16777216 ;  /* 0x4b80000022229820 */ /* 0x000fe20000400000 */
[----:B------:R-:W-:-:S10]  /*0b40*/  ISETP.NE.AND P1, PT, R7, RZ, PT ;  /* 0x000000ff0700720c */ /* 0x000fd40003f25270 */
[----:B------:R-:W-:Y:S01]  /*0b50*/  @!P0 FMUL R18, R18, 16777216 ;  /* 0x4b80000012128820 */ /* 0x000fe20000400000 */
[----:B------:R-:W-:Y:S01]  /*0b60*/  @!P0 FMUL R19, R19, 16777216 ;  /* 0x4b80000013138820 */ /* 0x000fe20000400000 */
[----:B------:R-:W-:Y:S02]  /*0b70*/  ISETP.NE.AND P0, PT, R3, RZ, PT ;  /* 0x000000ff0300720c */ /* 0x000fe40003f05270 */
[----:B------:R0:W1:Y:S02]  /*0b80*/  MUFU.RCP R3, R6 ;  /* 0x0000000600037308 */ /* 0x0000640000001000 */
[----:B0-----:R-:W-:Y:S01]  /*0b90*/  CS2R R6, SRZ ;  /* 0x0000000000067805 */ /* 0x001fe2000001ff00 */
[----:B------:R-:W-:Y:S01]  /*0ba0*/  @!P2 FMUL R52, R52, 16777216 ;  /* 0x4b8000003434a820 */ /* 0x000fe20000400000 */
[----:B------:R-:W-:-:S04]  /*0bb0*/  @!P2 FMUL R53, R53, 16777216 ;  /* 0x4b8000003535a820 */ /* 0x000fc80000400000 */
[----:B------:R0:W3:Y:S01]  /*0bc0*/  @P4 LDG.E.EL.64 R6, desc[UR4][R22.64+-0x300] ;  /* 0xfffd000416064981 */ /* 0x0000e2000c2e1b00 */
[----:B------:R-:W-:Y:S01]  /*0bd0*/  ISETP.NE.AND P2, PT, R0, RZ, PT ;  /* 0x000000ff0000720c */ /* 0x000fe20003f45270 */
[----:B------:R-:W-:Y:S01]  /*0be0*/  @!P6 FMUL R35, R35, 16777216 ;  /* 0x4b8000002323e820 */ /* 0x000fe20000400000 */
[----:B-1----:R-:W-:Y:S01]  /*0bf0*/  FMUL R0, R3, R2 ;  /* 0x0000000203007220 */ /* 0x002fe20000400000 */
[----:B0-----:R-:W0:Y:S01]  /*0c00*/  LDC.64 R22, c[0x0][0x2a0] ;  /* 0x0000a800ff167b82 */ /* 0x001e220000000a00 */
[----:B------:R-:W-:Y:S08]  /*0c10*/  MUFU.RCP R2, R13 ;  /* 0x0000000d00027308 */ /* 0x000ff00000001000 */
[----:B------:R-:W1:Y:S08]  /*0c20*/  MUFU.RCP R44, R52 ;  /* 0x00000034002c7308 */ /* 0x000e700000001000 */
[----:B------:R-:W2:Y:S08]  /*0c30*/  MUFU.RCP R13, R46 ;  /* 0x0000002e000d7308 */ /* 0x000eb00000001000 */
[----:B------:R-:W4:Y:S01]  /*0c40*/  MUFU.RCP R52, R35 ;  /* 0x0000002300347308 */ /* 0x000f220000001000 */
[----:B------:R-:W-:Y:S01]  /*0c50*/  @!P6 FMUL R21, R21, 16777216 ;  /* 0x4b8000001515e820 */ /* 0x000fe20000400000 */
[----:B-1----:R-:W-:Y:S01]  /*0c60*/  FMUL R44, R44, R53 ;  /* 0x000000352c2c7220 */ /* 0x002fe20000400000 */
[----:B--2---:R-:W-:-:S02]  /*0c70*/  FMUL R34, R13, R34 ;  /* 0x000000220d227220 */ /* 0x004fc40000400000 */
[----:B----4-:R-:W-:Y:S01]  /*0c80*/  FMUL R13, R52, R21 ;  /* 0x00000015340d7220 */ /* 0x010fe20000400000 */
[----:B0-----:R-:W-:Y:S02]  /*0c90*/  IMAD.WIDE R52, R8, 0x4, R22 ;  /* 0x0000000408347825 */ /* 0x001fe400078e0216 */
[----:B------:R-:W0:Y:S02]  /*0ca0*/  LDC.64 R22, c[0x0][0x2a8] ;  /* 0x0000aa00ff167b82 */ /* 0x000e240000000a00 */
[----:B------:R-:W-:Y:S01]  /*0cb0*/  @!P5 FMUL R51, R51, 16777216 ;  /* 0x4b8000003333d820 */ /* 0x000fe20000400000 */
[----:B------:R-:W-:Y:S01]  /*0cc0*/  @!P5 FMUL R50, R50, 16777216 ;  /* 0x4b8000003232d820 */ /* 0x000fe20000400000 */
[----:B------:R-:W-:Y:S01]  /*0cd0*/  FMUL R5, R2, R5 ;  /* 0x0000000502057220 */ /* 0x000fe20000400000 */
[----:B------:R-:W1:Y:S01]  /*0ce0*/  MUFU.RCP R15, R15 ;  /* 0x0000000f000f7308 */ /* 0x000e620000001000 */
[----:B------:R-:W-:Y:S02]  /*0cf0*/  ISETP.NE.AND P5, PT, R10, RZ, PT ;  /* 0x000000ff0a00720c */ /* 0x000fe40003fa5270 */
[----:B------:R-:W-:-:S02]  /*0d00*/  CS2R R2, SRZ ;  /* 0x0000000000027805 */ /* 0x000fc4000001ff00 */
[----:B------:R-:W-:-:S04]  /*0d10*/  CS2R R10, SRZ ;  /* 0x00000000000a7805 */ /* 0x000fc8000001ff00 */
[----:B------:R2:W4:Y:S05]  /*0d20*/  @P4 LDG.E.EL.64 R2, desc[UR4][R36.64+-0x300] ;  /* 0xfffd000424024981 */ /* 0x00052a000c2e1b00 */
[----:B------:R0:W4:Y:S01]  /*0d30*/  @P5 LDG.E.EL.64 R10, desc[UR4][R24.64+-0x900] ;  /* 0xfff70004180a5981 */ /* 0x000122000c2e1b00 */
[----:B--2---:R-:W-:Y:S01]  /*0d40*/  CS2R R36, SRZ ;  /* 0x0000000000247805 */ /* 0x004fe2000001ff00 */
[----:B-1----:R-:W-:Y:S01]  /*0d50*/  FMUL R46, R15, R20 ;  /* 0x000000140f2e7220 */ /* 0x002fe20000400000 */
[----:B------:R-:W-:Y:S01]  /*0d60*/  CS2R R20, SRZ ;  /* 0x0000000000147805 */ /* 0x000fe2000001ff00 */
[----:B0-----:R-:W-:-:S03]  /*0d70*/  IMAD.WIDE R22, R8, 0x4, R22 ;  /* 0x0000000408167825 */ /* 0x001fc600078e0216 */
[----:B------:R-:W2:Y:S01]  /*0d80*/  @P5 LDG.E.EL.64 R36, desc[UR4][R40.64+-0x900] ;  /* 0xfff7000428245981 */ /* 0x000ea2000c2e1b00 */
[----:B------:R-:W-:-:S03]  /*0d90*/  CS2R R24, SRZ ;  /* 0x0000000000187805 */ /* 0x000fc6000001ff00 */
[----:B------:R-:W2:Y:S04]  /*0da0*/  @P5 LDG.E.EL.64 R20, desc[UR4][R52.64+-0x900] ;  /* 0xfff7000434145981 */ /* 0x000ea8000c2e1b00 */
[----:B------:R2:W2:Y:S01]  /*0db0*/  @P5 LDG.E.EL.64 R24, desc[UR4][R22.64+-0x900] ;  /* 0xfff7000416185981 */ /* 0x0004a2000c2e1b00 */
[----:B------:R-:W0:Y:S01]  /*0dc0*/  MUFU.RCP R18, R18 ;  /* 0x0000001200127308 */ /* 0x000e220000001000 */
[----:B------:R-:W-:Y:S02]  /*0dd0*/  SEL R28, R28, RZ, P3 ;  /* 0x000000ff1c1c7207 */ /* 0x000fe40001800000 */
[----:B------:R-:W-:Y:S02]  /*0de0*/  SEL R15, R38, RZ, P3 ;  /* 0x000000ff260f7207 */ /* 0x000fe40001800000 */
[----:B------:R-:W-:-:S03]  /*0df0*/  SEL R29, R29, RZ, P3 ;  /* 0x000000ff1d1d7207 */ /* 0x000fc60001800000 */
[----:B------:R-:W-:Y:S01]  /*0e00*/  FADD R15, R15, -R28 ;  /* 0x8000001c0f0f7221 */ /* 0x000fe20000000000 */
[----:B------:R-:W-:Y:S01]  /*0e10*/  SEL R32, R32, RZ, P3 ;  /* 0x000000ff20207207 */ /* 0x000fe20001800000 */
[----:B0-----:R-:W-:Y:S01]  /*0e20*/  FMUL R19, R18, R19 ;  /* 0x0000001312137220 */ /* 0x001fe20000400000 */
[----:B------:R-:W-:Y:S01]  /*0e30*/  SEL R18, R39, RZ, P3 ;  /* 0x000000ff27127207 */ /* 0x000fe20001800000 */
[----:B------:R-:W-:Y:S01]  /*0e40*/  FMUL R0, R0, R15 ;  /* 0x0000000f00007220 */ /* 0x000fe20000400000 */
[----:B------:R-:W-:-:S03]  /*0e50*/  SEL R15, R30, RZ, P3 ;  /* 0x000000ff1e0f7207 */ /* 0x000fc60001800000 */
[----:B------:R-:W-:Y:S02]  /*0e60*/  FADD R18, R18, -R29 ;  /* 0x8000001d12127221 */ /* 0x000fe40000000000 */
[----:B------:R-:W-:Y:S01]  /*0e70*/  FFMA R0, R15, R0, R32 ;  /* 0x000000000f007223 */ /* 0x000fe20000000020 */
[----:B------:R-:W-:Y:S01]  /*0e80*/  FADD R45, R48, -R45 ;  /* 0x8000002d302d7221 */ /* 0x000fe20000000000 */
[----:B------:R-:W0:Y:S01]  /*0e90*/  MUFU.RCP R51, R51 ;  /* 0x0000003300337308 */ /* 0x000e220000001000 */
[----:B------:R-:W-:Y:S02]  /*0ea0*/  FADD R16, R47, -R16 ;  /* 0x800000102f107221 */ /* 0x000fe40000000000 */
[----:B------:R-:W-:Y:S02]  /*0eb0*/  FMUL R34, R34, R45 ;  /* 0x0000002d22227220 */ /* 0x000fe40000400000 */
[----:B------:R-:W-:Y:S02]  /*0ec0*/  FMUL R13, R13, R16 ;  /* 0x000000100d0d7220 */ /* 0x000fe40000400000 */
[----:B------:R-:W-:Y:S01]  /*0ed0*/  FFMA R9, R14, R34, R9 ;  /* 0x000000220e097223 */ /* 0x000fe20000000009 */
[----:B-----5:R-:W-:Y:S01]  /*0ee0*/  SEL R42, R42, RZ, P4 ;  /* 0x000000ff2a2a7207 */ /* 0x020fe20002000000 */
[----:B------:R-:W-:Y:S01]  /*0ef0*/  FFMA R12, R17, R13, R12 ;  /* 0x0000000d110c7223 */ /* 0x000fe2000000000c */
[----:B0-----:R-:W-:Y:S01]  /*0f00*/  FMUL R50, R51, R50 ;  /* 0x0000003233327220 */ /* 0x001fe20000400000 */
[----:B------:R-:W-:Y:S01]  /*0f10*/  ISETP.GT.AND P6, PT, R8, 0x23f, PT ;  /* 0x0000023f0800780c */ /* 0x000fe20003fc4270 */
[----:B------:R-:W-:Y:S01]  /*0f20*/  FMUL R5, R5, R18 ;  /* 0x0000001205057220 */ /* 0x000fe20000400000 */
[----:B------:R-:W-:-:S02]  /*0f30*/  SEL R8, R31, RZ, P3 ;  /* 0x000000ff1f087207 */ /* 0x000fc40001800000 */
[----:B------:R-:W-:Y:S02]  /*0f40*/  SEL R33, R33, RZ, P3 ;  /* 0x000000ff21217207 */ /* 0x000fe40001800000 */
[----:B---3--:R-:W-:Y:S02]  /*0f50*/  SEL R29, R26, RZ, P4 ;  /* 0x000000ff1a1d7207 */ /* 0x008fe40002000000 */
[----:B------:R-:W-:Y:S02]  /*0f60*/  SEL R26, R27, RZ, P4 ;  /* 0x000000ff1b1a7207 */ /* 0x000fe40002000000 */
[----:B------:R-:W-:-:S05]  /*0f70*/  SEL R6, R6, RZ, P4 ;  /* 0x000000ff06067207 */ /* 0x000fca0002000000 */
[----:B------:R-:W-:Y:S01]  /*0f80*/  FADD R15, R6, -R29 ;  /* 0x8000001d060f7221 */ /* 0x000fe20000000000 */
[----:B------:R-:W-:-:S05]  /*0f90*/  SEL R7, R7, RZ, P4 ;  /* 0x000000ff07077207 */ /* 0x000fca0002000000 */
[----:B------:R-:W-:Y:S01]  /*0fa0*/  FADD R7, R7, -R26 ;  /* 0x8000001a07077221 */ /* 0x000fe20000000000 */
[----:B------:R-:W-:-:S03]  /*0fb0*/  FMUL R15, R50, R15 ;  /* 0x0000000f320f7220 */ /* 0x000fc60000400000 */
[----:B------:R-:W-:Y:S01]  /*0fc0*/  FMUL R7, R44, R7 ;  /* 0x000000072c077220 */ /* 0x000fe20000400000 */
[----:B----4-:R-:W-:Y:S02]  /*0fd0*/  SEL R10, R10, RZ, P5 ;  /* 0x000000ff0a0a7207 */ /* 0x010fe40002800000 */
[----:B------:R-:W-:Y:S02]  /*0fe0*/  SEL R6, R11, RZ, P5 ;  /* 0x000000ff0b067207 */ /* 0x000fe40002800000 */
[----:B--2---:R-:W-:Y:S02]  /*0ff0*/  SEL R23, R36, RZ, P5 ;  /* 0x000000ff24177207 */ /* 0x004fe40002800000 */
[----:B------:R-:W-:-:S03]  /*1000*/  SEL R37, R37, RZ, P5 ;  /* 0x000000ff25257207 */ /* 0x000fc60002800000 */
[----:B------:R-:W-:Y:S02]  /*1010*/  FADD R11, R10, -R23 ;  /* 0x800000170a0b7221 */ /* 0x000fe40000000000 */
[----:B------:R-:W-:Y:S01]  /*1020*/  FADD R6, R6, -R37 ;  /* 0x8000002506067221 */ /* 0x000fe20000000000 */
[----:B------:R-:W-:Y:S01]  /*1030*/  SEL R23, R20, RZ, P5 ;  /* 0x000000ff14177207 */ /* 0x000fe20002800000 */
[----:B------:R-:W-:Y:S01]  /*1040*/  FMUL R11, R46, R11 ;  /* 0x0000000b2e0b7220 */ /* 0x000fe20000400000 */
[----:B------:R-:W-:Y:S01]  /*1050*/  SEL R24, R24, RZ, P5 ;  /* 0x000000ff18187207 */ /* 0x000fe20002800000 */
[----:B------:R-:W-:Y:S01]  /*1060*/  FMUL R6, R19, R6 ;  /* 0x0000000613067220 */ /* 0x000fe20000400000 */
[----:B------:R-:W-:Y:S02]  /*1070*/  SEL R10, R21, RZ, P5 ;  /* 0x000000ff150a7207 */ /* 0x000fe40002800000 */
[----:B------:R-:W-:Y:S01]  /*1080*/  SEL R25, R25, RZ, P5 ;  /* 0x000000ff19197207 */ /* 0x000fe20002800000 */
[----:B------:R-:W-:Y:S01]  /*1090*/  FFMA R11, R23, R11, R24 ;  /* 0x0000000b170b7223 */ /* 0x000fe20000000018 */
[----:B------:R-:W-:-:S02]  /*10a0*/  SEL R13, R2, RZ, P4 ;  /* 0x000000ff020d7207 */ /* 0x000fc40002000000 */
[----:B------:R-:W-:Y:S01]  /*10b0*/  SEL R17, R3, RZ, P4 ;  /* 0x000000ff03117207 */ /* 0x000fe20002000000 */
[----:B------:R-:W-:Y:S01]  /*10c0*/  FFMA R6, R10, R6, R25 ;  /* 0x000000060a067223 */ /* 0x000fe20000000019 */
[----:B------:R-:W-:Y:S01]  /*10d0*/  SEL R10, R43, RZ, P4 ;  /* 0x000000ff2b0a7207 */ /* 0x000fe20002000000 */
[----:B------:R-:W0:Y:S01]  /*10e0*/  LDC.64 R2, c[0x0][0x2b0] ;  /* 0x0000ac00ff027b82 */ /* 0x000e220000000a00 */
[----:B------:R-:W-:Y:S02]  /*10f0*/  FSETP.GEU.AND P4, PT, R9, RZ, PT ;  /* 0x000000ff0900720b */ /* 0x000fe40003f8e000 */
[----:B------:R-:W-:Y:S02]  /*1100*/  FSETP.GEU.AND P5, PT, R11, RZ, PT ;  /* 0x000000ff0b00720b */ /* 0x000fe40003fae000 */
[----:B------:R-:W-:Y:S02]  /*1110*/  FSEL R16, R9, RZ, P4 ;  /* 0x000000ff09107208 */ /* 0x000fe40002000000 */
[----:B------:R-:W-:-:S02]  /*1120*/  FSETP.GEU.AND P4, PT, R12, RZ, PT ;  /* 0x000000ff0c00720b */ /* 0x000fc40003f8e000 */
[----:B------:R-:W-:Y:S01]  /*1130*/  FSEL R11, R11, RZ, P5 ;  /* 0x000000ff0b0b7208 */ /* 0x000fe20002800000 */
[----:B------:R-:W-:Y:S01]  /*1140*/  FFMA R7, R10, R7, R17 ;  /* 0x000000070a077223 */ /* 0x000fe20000000011 */
[----:B------:R-:W-:Y:S02]  /*1150*/  FSETP.GEU.AND P5, PT, R6, RZ, PT ;  /* 0x000000ff0600720b */ /* 0x000fe40003fae000 */
[----:B------:R-:W-:Y:S01]  /*1160*/  FSEL R17, R12, RZ, P4 ;  /* 0x000000ff0c117208 */ /* 0x000fe20002000000 */
[----:B------:R-:W-:Y:S01]  /*1170*/  FFMA R15, R42, R15, R13 ;  /* 0x0000000f2a0f7223 */ /* 0x000fe2000000000d */
[----:B------:R-:W-:Y:S02]  /*1180*/  ISETP.GE.AND P4, PT, R4, 0xd8c00, PT ;  /* 0x000d8c000400780c */ /* 0x000fe40003f86270 */
[----:B------:R-:W-:Y:S02]  /*1190*/  FSEL R6, R6, RZ, P5 ;  /* 0x000000ff06067208 */ /* 0x000fe40002800000 */
[----:B------:R-:W-:-:S02]  /*11a0*/  @P2 FSEL R16, R11, RZ, P6 ;  /* 0x000000ff0b102208 */ /* 0x000fc40003000000 */
[----:B------:R-:W-:Y:S01]  /*11b0*/  @P2 FSEL R17, R6, RZ, P6 ;  /* 0x000000ff06112208 */ /* 0x000fe20003000000 */
[----:B------:R-:W-:Y:S01]  /*11c0*/  FFMA R6, R8, R5, R33 ;  /* 0x0000000508067223 */ /* 0x000fe20000000021 */
[----:B------:R-:W-:Y:S02]  /*11d0*/  FSETP.GEU.AND P2, PT, R15, RZ, PT ;  /* 0x000000ff0f00720b */ /* 0x000fe40003f4e000 */
[----:B------:R-:W-:Y:S02]  /*11e0*/  FSETP.GEU.AND P3, PT, R7, RZ, PT ;  /* 0x000000ff0700720b */ /* 0x000fe40003f6e000 */
[----:B------:R-:W-:Y:S02]  /*11f0*/  @!P0 FSEL R16, R15, RZ, P2 ;  /* 0x000000ff0f108208 */ /* 0x000fe40001000000 */
[----:B------:R-:W-:Y:S02]  /*1200*/  @!P0 FSEL R17, R7, RZ, P3 ;  /* 0x000000ff07118208 */ /* 0x000fe40001800000 */
[----:B------:R-:W-:-:S02]  /*1210*/  FSETP.GEU.AND P0, PT, R0, RZ, PT ;  /* 0x000000ff0000720b */ /* 0x000fc40003f0e000 */
[----:B------:R-:W-:Y:S01]  /*1220*/  FSETP.GEU.AND P2, PT, R6, RZ, PT ;  /* 0x000000ff0600720b */ /* 0x000fe20003f4e000 */
[----:B0-----:R-:W-:Y:S01]  /*1230*/  IMAD.WIDE R4, R4, 0x4, R2 ;  /* 0x0000000404047825 */ /* 0x001fe200078e0202 */
[----:B------:R-:W-:Y:S02]  /*1240*/  @!P1 FSEL R16, R0, RZ, P0 ;  /* 0x000000ff00109208 */ /* 0x000fe40000000000 */
[----:B------:R-:W-:Y:S01]  /*1250*/  @!P1 FSEL R17, R6, RZ, P2 ;  /* 0x000000ff06119208 */ /* 0x000fe20001000000 */
[----:B------:R-:W-:Y:S08]  /*1260*/  @P4 EXIT ;  /* 0x000000000000494d */ /* 0x000ff00003800000 */
[----:B------:R-:W-:Y:S01]  /*1270*/  STG.E.64 desc[UR4][R4.64], R16 ;  /* 0x0000001004007986 */ /* 0x000fe2000c101b04 */
[----:B------:R-:W-:Y:S05]  /*1280*/  EXIT ;  /* 0x000000000000794d */ /* 0x000fea0003800000 */
.L_x_0:
[----:B------:R-:W-:-:S00]  /*1290*/  BRA `(.L_x_0) ;  /* 0xfffffffc00fc7947 */ /* 0x000fc0000383ffff */
[----:B------:R-:W-:-:S00]  /*12a0*/  NOP ;  /* 0x0000000000007918 */ /* 0x000fc00000000000 */
        /* <DEDUP_REMOVED lines=13> */
.L_x_1:


//--------------------- .nv.global.init           --------------------------
	.section	.nv.global.init,"aw",@progbits
.nv.global.init:
	.type		_$_str,@object
	.size		_$_str,(_$_str_$_2 - _$_str)
_$_str:
        /*0000*/ 	.byte	0x5f, 0x5f, 0x43, 0x55, 0x44, 0x41, 0x5f, 0x46, 0x54, 0x5a, 0x00
	.type		_$_str_$_2,@object
	.size		_$_str_$_2,(.L_1 - _$_str_$_2)
_$_str_$_2:
        /*000b*/ 	.byte	0x5f, 0x5f, 0x43, 0x55, 0x44, 0x41, 0x5f, 0x50, 0x52, 0x45, 0x43, 0x5f, 0x53, 0x51, 0x52, 0x54
        /*001b*/ 	.byte	0x00
.L_1:


//--------------------- .nv.constant0.triton_poi_fused_cat_32 --------------------------
	.section	.nv.constant0.triton_poi_fused_cat_32,"a",@progbits
	.sectionflags	@""
	.align	4
.nv.constant0.triton_poi_fused_cat_32:
	.zero		700
